	.headerflags	@"EF_CUDA_TEXMODE_UNIFIED EF_CUDA_64BIT_ADDRESS EF_CUDA_ACCELERATORS EF_CUDA_SM90 EF_CUDA_VIRTUAL_SM(EF_CUDA_SM90)"
	.elftype	@"ET_EXEC"


//--------------------- .nv.info                  --------------------------
	.section	.nv.info,"",@"SHT_CUDA_INFO"
	.align	4


	//----- nvinfo : EIATTR_REGCOUNT
	.align		4
        /*0000*/ 	.byte	0x04, 0x2f
        /*0002*/ 	.short	(.L_3 - .L_2)
	.align		4
.L_2:
        /*0004*/ 	.word	index@(triton_poi_fused__native_batch_norm_legit_no_training_relu_threshold_backward_7)
        /*0008*/ 	.word	0x00000016


	//----- nvinfo : EIATTR_MIN_STACK_SIZE
	.align		4
.L_3:
        /*000c*/ 	.byte	0x04, 0x12
        /*000e*/ 	.short	(.L_5 - .L_4)
	.align		4
.L_4:
        /*0010*/ 	.word	index@(triton_poi_fused__native_batch_norm_legit_no_training_relu_threshold_backward_7)
        /*0014*/ 	.word	0x00000000


	//----- nvinfo : EIATTR_FRAME_SIZE
	.align		4
.L_5:
        /*0018*/ 	.byte	0x04, 0x11
        /*001a*/ 	.short	(.L_7 - .L_6)
	.align		4
.L_6:
        /*001c*/ 	.word	index@(triton_poi_fused__native_batch_norm_legit_no_training_relu_threshold_backward_7)
        /*0020*/ 	.word	0x00000000


	//----- nvinfo : EIATTR_MIN_STACK_SIZE
	.align		4
.L_7:
        /*0024*/ 	.byte	0x04, 0x12
        /*0026*/ 	.short	(.L_9 - .L_8)
	.align		4
.L_8:
        /*0028*/ 	.word	index@(triton_poi_fused__native_batch_norm_legit_no_training_relu_threshold_backward_7)
        /*002c*/ 	.word	0x00000000
.L_9:


//--------------------- .nv.info.triton_poi_fused__native_batch_norm_legit_no_training_relu_threshold_backward_7 --------------------------
	.section	.nv.info.triton_poi_fused__native_batch_norm_legit_no_training_relu_threshold_backward_7,"",@"SHT_CUDA_INFO"
	.sectionflags	@""
	.align	4


	//----- nvinfo : EIATTR_CUDA_API_VERSION
	.align		4
        /*0000*/ 	.byte	0x04, 0x37
        /*0002*/ 	.short	(.L_11 - .L_10)
.L_10:
        /*0004*/ 	.word	0x0000007c


	//----- nvinfo : EIATTR_KPARAM_INFO
	.align		4
.L_11:
        /*0008*/ 	.byte	0x04, 0x17
        /*000a*/ 	.short	(.L_13 - .L_12)
.L_12:
        /*000c*/ 	.word	0x00000000
        /*0010*/ 	.short	0x0008
        /*0012*/ 	.short	0x003c
        /*0014*/ 	.byte	0x00, 0xf0, 0x11, 0x00


	//----- nvinfo : EIATTR_KPARAM_INFO
	.align		4
.L_13:
        /*0018*/ 	.byte	0x04, 0x17
        /*001a*/ 	.short	(.L_15 - .L_14)
.L_14:
        /*001c*/ 	.word	0x00000000
        /*0020*/ 	.short	0x0007
        /*0022*/ 	.short	0x0038
        /*0024*/ 	.byte	0x00, 0xf0, 0x11, 0x00


	//----- nvinfo : EIATTR_KPARAM_INFO
	.align		4
.L_15:
        /*0028*/ 	.byte	0x04, 0x17
        /*002a*/ 	.short	(.L_17 - .L_16)
.L_16:
        /*002c*/ 	.word	0x00000000
        /*0030*/ 	.short	0x0006
        /*0032*/ 	.short	0x0030
        /*0034*/ 	.byte	0x00, 0xf4, 0x21, 0x00


	//----- nvinfo : EIATTR_KPARAM_INFO
	.align		4
.L_17:
        /*0038*/ 	.byte	0x04, 0x17
        /*003a*/ 	.short	(.L_19 - .L_18)
.L_18:
        /*003c*/ 	.word	0x00000000
        /*0040*/ 	.short	0x0005
        /*0042*/ 	.short	0x0028
        /*0044*/ 	.byte	0x00, 0xf4, 0x21, 0x00


	//----- nvinfo : EIATTR_KPARAM_INFO
	.align		4
.L_19:
        /*0048*/ 	.byte	0x04, 0x17
        /*004a*/ 	.short	(.L_21 - .L_20)
.L_20:
        /*004c*/ 	.word	0x00000000
        /*0050*/ 	.short	0x0004
        /*0052*/ 	.short	0x0020
        /*0054*/ 	.byte	0x00, 0xf4, 0x21, 0x00


	//----- nvinfo : EIATTR_KPARAM_INFO
	.align		4
.L_21:
        /*0058*/ 	.byte	0x04, 0x17
        /*005a*/ 	.short	(.L_23 - .L_22)
.L_22:
        /*005c*/ 	.word	0x00000000
        /*0060*/ 	.short	0x0003
        /*0062*/ 	.short	0x0018
        /*0064*/ 	.byte	0x00, 0xf4, 0x21, 0x00


	//----- nvinfo : EIATTR_KPARAM_INFO
	.align		4
.L_23:
        /*0068*/ 	.byte	0x04, 0x17
        /*006a*/ 	.short	(.L_25 - .L_24)
.L_24:
        /*006c*/ 	.word	0x00000000
        /*0070*/ 	.short	0x0002
        /*0072*/ 	.short	0x0010
        /*0074*/ 	.byte	0x00, 0xf4, 0x21, 0x00


	//----- nvinfo : EIATTR_KPARAM_INFO
	.align		4
.L_25:
        /*0078*/ 	.byte	0x04, 0x17
        /*007a*/ 	.short	(.L_27 - .L_26)
.L_26:
        /*007c*/ 	.word	0x00000000
        /*0080*/ 	.short	0x0001
        /*0082*/ 	.short	0x0008
        /*0084*/ 	.byte	0x00, 0xf4, 0x21, 0x00


	//----- nvinfo : EIATTR_KPARAM_INFO
	.align		4
.L_27:
        /*0088*/ 	.byte	0x04, 0x17
        /*008a*/ 	.short	(.L_29 - .L_28)
.L_28:
        /*008c*/ 	.word	0x00000000
        /*0090*/ 	.short	0x0000
        /*0092*/ 	.short	0x0000
        /*0094*/ 	.byte	0x00, 0xf4, 0x21, 0x00


	//----- nvinfo : EIATTR_SPARSE_MMA_MASK
	.align		4
.L_29:
        /*0098*/ 	.byte	0x03, 0x50
        /*009a*/ 	.short	0x0000


	//----- nvinfo : EIATTR_MAXREG_COUNT
	.align		4
        /*009c*/ 	.byte	0x03, 0x1b
        /*009e*/ 	.short	0x00ff


	//----- nvinfo : EIATTR_EXIT_INSTR_OFFSETS
	.align		4
        /*00a0*/ 	.byte	0x04, 0x1c
        /*00a2*/ 	.short	(.L_31 - .L_30)


	//   ....[0]....
.L_30:
        /*00a4*/ 	.word	0x000006a0


	//   ....[1]....
        /*00a8*/ 	.word	0x000006c0


	//----- nvinfo : EIATTR_REQNTID
	.align		4
.L_31:
        /*00ac*/ 	.byte	0x04, 0x10
        /*00ae*/ 	.short	(.L_33 - .L_32)
.L_32:
        /*00b0*/ 	.word	0x00000080
        /*00b4*/ 	.word	0x00000001
        /*00b8*/ 	.word	0x00000001


	//----- nvinfo : EIATTR_CBANK_PARAM_SIZE
	.align		4
.L_33:
        /*00bc*/ 	.byte	0x03, 0x19
        /*00be*/ 	.short	0x0040


	//----- nvinfo : EIATTR_PARAM_CBANK
	.align		4
        /*00c0*/ 	.byte	0x04, 0x0a
        /*00c2*/ 	.short	(.L_35 - .L_34)
	.align		4
.L_34:
        /*00c4*/ 	.word	index@(.nv.constant0.triton_poi_fused__native_batch_norm_legit_no_training_relu_threshold_backward_7)
        /*00c8*/ 	.short	0x0210
        /*00ca*/ 	.short	0x0040


	//----- nvinfo : EIATTR_SW_WAR
	.align		4
.L_35:
        /*00cc*/ 	.byte	0x04, 0x36
        /*00ce*/ 	.short	(.L_37 - .L_36)
.L_36:
        /*00d0*/ 	.word	0x00000008
.L_37:


//--------------------- .nv.callgraph             --------------------------
	.section	.nv.callgraph,"",@"SHT_CUDA_CALLGRAPH"
	.align	4
	.sectionentsize	8
	.align		4
        /*0000*/ 	.word	0x00000000
	.align		4
        /*0004*/ 	.word	0xffffffff
	.align		4
        /*0008*/ 	.word	0x00000000
	.align		4
        /*000c*/ 	.word	0xfffffffe
	.align		4
        /*0010*/ 	.word	0x00000000
	.align		4
        /*0014*/ 	.word	0xfffffffd
	.align		4
        /*0018*/ 	.word	0x00000000
	.align		4
        /*001c*/ 	.word	0xfffffffc


//--------------------- .nv.constant4             --------------------------
	.section	.nv.constant4,"a",@progbits
	.align	8
	.align		8
.nv.constant4:
        /*0000*/ 	.dword	_$_str
	.align		8
        /*0008*/ 	.dword	_$_str_$_2


//--------------------- .text.triton_poi_fused__native_batch_norm_legit_no_training_relu_threshold_backward_7 --------------------------
	.section	.text.triton_poi_fused__native_batch_norm_legit_no_training_relu_threshold_backward_7,"ax",@progbits
	.sectionflags	@"SHF_BARRIERS=1"
	.align	128
        .global         triton_poi_fused__native_batch_norm_legit_no_training_relu_threshold_backward_7
        .type           triton_poi_fused__native_batch_norm_legit_no_training_relu_threshold_backward_7,@function
        .size           triton_poi_fused__native_batch_norm_legit_no_training_relu_threshold_backward_7,(.L_x_1 - triton_poi_fused__native_batch_norm_legit_no_training_relu_threshold_backward_7)
        .other          triton_poi_fused__native_batch_norm_legit_no_training_relu_threshold_backward_7,@"STO_CUDA_ENTRY STV_DEFAULT"
triton_poi_fused__native_batch_norm_legit_no_training_relu_threshold_backward_7:
.text.triton_poi_fused__native_batch_norm_legit_no_training_relu_threshold_backward_7:
[----:B------:R-:W0:Y:S01]  /*0000*/  LDC R1, c[0x0][0x28] ;  /* 0x00000a00ff017b82 */ /* 0x000e220000000800 */
[----:B------:R-:W1:Y:S07]  /*0010*/  S2R R10, SR_TID.X ;  /* 0x00000000000a7919 */ /* 0x000e6e0000002100 */
[----:B------:R-:W2:Y:S01]  /*0020*/  LDC.64 R4, c[0x0][0x220] ;  /* 0x00008800ff047b82 */ /* 0x000ea20000000a00 */
[----:B------:R-:W-:Y:S01]  /*0030*/  ULDC.64 UR8, c[0x0][0x208] ;  /* 0x0000820000087ab9 */ /* 0x000fe20000000a00 */
[----:B------:R-:W3:Y:S06]  /*0040*/  S2R R2, SR_CTAID.Y ;  /* 0x0000000000027919 */ /* 0x000eec0000002600 */
[----:B------:R-:W4:Y:S08]  /*0050*/  S2UR UR4, SR_CTAID.X ;  /* 0x00000000000479c3 */ /* 0x000f300000002500 */
[----:B------:R-:W5:Y:S08]  /*0060*/  LDC.64 R14, c[0x0][0x218] ;  /* 0x00008600ff0e7b82 */ /* 0x000f700000000a00 */
[----:B------:R-:W5:Y:S01]  /*0070*/  LDC.64 R18, c[0x0][0x210] ;  /* 0x00008400ff127b82 */ /* 0x000f620000000a00 */
[----:B-1----:R-:W-:-:S07]  /*0080*/  IMAD.SHL.U32 R7, R10, 0x2, RZ ;  /* 0x000000020a077824 */ /* 0x002fce00078e00ff */
[----:B------:R-:W1:Y:S01]  /*0090*/  LDC.64 R8, c[0x0][0x228] ;  /* 0x00008a00ff087b82 */ /* 0x000e620000000a00 */
[----:B---3--:R-:W-:Y:S01]  /*00a0*/  IMAD.SHL.U32 R0, R2, 0x10, RZ ;  /* 0x0000001002007824 */ /* 0x008fe200078e00ff */
[----:B------:R-:W-:Y:S02]  /*00b0*/  SHF.R.S32.HI R2, RZ, 0x1b, R2 ;  /* 0x0000001bff027819 */ /* 0x000fe40000011402 */
[----:B------:R-:W-:Y:S02]  /*00c0*/  LOP3.LUT R7, R7, 0xe, RZ, 0xc0, !PT ;  /* 0x0000000e07077812 */ /* 0x000fe400078ec0ff */
[----:B------:R-:W-:Y:S02]  /*00d0*/  SGXT R2, R2, 0x1 ;  /* 0x000000010202781a */ /* 0x000fe40000000200 */
[----:B------:R-:W3:Y:S01]  /*00e0*/  LDC.64 R12, c[0x0][0x230] ;  /* 0x00008c00ff0c7b82 */ /* 0x000ee20000000a00 */
[----:B------:R-:W-:-:S04]  /*00f0*/  LOP3.LUT R17, R0, R7, RZ, 0xfc, !PT ;  /* 0x0000000700117212 */ /* 0x000fc800078efcff */
[----:B------:R-:W-:-:S04]  /*0100*/  LEA.HI R2, R2, R17, RZ, 0x8 ;  /* 0x0000001102027211 */ /* 0x000fc800078f40ff */
[----:B------:R-:W-:-:S05]  /*0110*/  LOP3.LUT R6, R2, 0xffffff00, RZ, 0xc0, !PT ;  /* 0xffffff0002067812 */ /* 0x000fca00078ec0ff */
[----:B------:R-:W-:-:S04]  /*0120*/  IMAD.IADD R17, R17, 0x1, -R6 ;  /* 0x0000000111117824 */ /* 0x000fc800078e0a06 */
[----:B--2---:R-:W-:-:S06]  /*0130*/  IMAD.WIDE R4, R17, 0x4, R4 ;  /* 0x0000000411047825 */ /* 0x004fcc00078e0204 */
[----:B------:R-:W2:Y:S01]  /*0140*/  LDG.E.EL.64 R4, desc[UR8][R4.64] ;  /* 0x0000000804047981 */ /* 0x000ea2000c2e1b00 */
[----:B------:R-:W-:Y:S01]  /*0150*/  SHF.R.U32.HI R11, RZ, 0x3, R10 ;  /* 0x00000003ff0b7819 */ /* 0x000fe2000001160a */
[----:B----4-:R-:W-:Y:S01]  /*0160*/  USHF.L.U32 UR4, UR4, 0x4, URZ ;  /* 0x0000000404047899 */ /* 0x010fe2000800063f */
[----:B------:R-:W-:Y:S02]  /*0170*/  IMAD.SHL.U32 R3, R2, 0x10, RZ ;  /* 0x0000001002037824 */ /* 0x000fe400078e00ff */
[----:B------:R-:W-:Y:S01]  /*0180*/  SGXT.U32 R11, R11, 0x4 ;  /* 0x000000040b0b781a */ /* 0x000fe20000000000 */
[----:B-----5:R-:W-:Y:S02]  /*0190*/  IMAD.WIDE R14, R17, 0x4, R14 ;  /* 0x00000004110e7825 */ /* 0x020fe400078e020e */
[----:B------:R-:W-:Y:S02]  /*01a0*/  LOP3.LUT R3, R3, 0xfffff000, RZ, 0xc0, !PT ;  /* 0xfffff00003037812 */ /* 0x000fe400078ec0ff */
[----:B------:R-:W-:-:S02]  /*01b0*/  LOP3.LUT R2, R11, UR4, RZ, 0xfc, !PT ;  /* 0x000000040b027c12 */ /* 0x000fc4000f8efcff */
[----:B------:R-:W4:Y:S02]  /*01c0*/  LDG.E.EL.64 R14, desc[UR8][R14.64] ;  /* 0x000000080e0e7981 */ /* 0x000f24000c2e1b00 */
[C---:B------:R-:W-:Y:S01]  /*01d0*/  ISETP.GE.AND P0, PT, R2.reuse, 0x10, PT ;  /* 0x000000100200780c */ /* 0x040fe20003f06270 */
[----:B------:R-:W-:-:S04]  /*01e0*/  IMAD R6, R2, 0x100, R17 ;  /* 0x0000010002067824 */ /* 0x000fc800078e0211 */
[----:B------:R-:W-:Y:S01]  /*01f0*/  IMAD.IADD R6, R6, 0x1, R3 ;  /* 0x0000000106067824 */ /* 0x000fe200078e0203 */
[----:B------:R-:W-:-:S03]  /*0200*/  CS2R R2, SRZ ;  /* 0x0000000000027805 */ /* 0x000fc6000001ff00 */
[----:B0-----:R-:W-:-:S05]  /*0210*/  IMAD.WIDE R18, R6, 0x4, R18 ;  /* 0x0000000406127825 */ /* 0x001fca00078e0212 */
[----:B------:R-:W4:Y:S01]  /*0220*/  @!P0 LDG.E.EL.64 R2, desc[UR8][R18.64] ;  /* 0x0000000812028981 */ /* 0x000f22000c2e1b00 */
[----:B-1----:R-:W-:-:S04]  /*0230*/  IMAD.WIDE R8, R17, 0x4, R8 ;  /* 0x0000000411087825 */ /* 0x002fc800078e0208 */
[----:B---3--:R-:W-:Y:S02]  /*0240*/  IMAD.WIDE R12, R17, 0x4, R12 ;  /* 0x00000004110c7825 */ /* 0x008fe400078e020c */
[----:B------:R-:W3:Y:S04]  /*0250*/  LDG.E.EL.64 R8, desc[UR8][R8.64] ;  /* 0x0000000808087981 */ /* 0x000ee8000c2e1b00 */
[----:B------:R-:W3:Y:S01]  /*0260*/  LDG.E.EL.64 R12, desc[UR8][R12.64] ;  /* 0x000000080c0c7981 */ /* 0x000ee2000c2e1b00 */
[----:B------:R-:W0:Y:S01]  /*0270*/  S2UR UR6, SR_CgaCtaId ;  /* 0x00000000000679c3 */ /* 0x000e220000008800 */
[----:B------:R-:W-:Y:S02]  /*0280*/  UMOV UR5, 0x400 ;  /* 0x0000040000057882 */ /* 0x000fe40000000000 */
[----:B0-----:R-:W-:Y:S01]  /*0290*/  UPRMT UR5, UR6, 0x654, UR5 ;  /* 0x0000065406057896 */ /* 0x001fe20008000005 */
[----:B------:R-:W-:-:S02]  /*02a0*/  LOP3.LUT R7, R7, UR4, RZ, 0xfc, !PT ;  /* 0x0000000407077c12 */ /* 0x000fc4000f8efcff */
[----:B------:R-:W-:Y:S01]  /*02b0*/  LOP3.LUT R0, R0, R11, RZ, 0xfc, !PT ;  /* 0x0000000b00007212 */ /* 0x000fe200078efcff */
[----:B--2---:R-:W-:Y:S01]  /*02c0*/  FADD R4, R4, 9.9999997473787516356e-06 ;  /* 0x3727c5ac04047421 */ /* 0x004fe20000000000 */
[----:B------:R-:W-:-:S03]  /*02d0*/  FADD R5, R5, 9.9999997473787516356e-06 ;  /* 0x3727c5ac05057421 */ /* 0x000fc60000000000 */
[----:B------:R-:W0:Y:S08]  /*02e0*/  MUFU.SQRT R16, R4 ;  /* 0x0000000400107308 */ /* 0x000e300000002000 */
[----:B------:R-:W1:Y:S01]  /*02f0*/  MUFU.SQRT R17, R5 ;  /* 0x0000000500117308 */ /* 0x000e620000002000 */
[C---:B0-----:R-:W-:Y:S02]  /*0300*/  FSETP.GT.AND P1, PT, R16.reuse, 8.50705917302346158658e+37, PT ;  /* 0x7e8000001000780b */ /* 0x041fe40003f24000 */
[----:B------:R-:W-:-:S02]  /*0310*/  FSETP.GEU.AND P3, PT, R16, 1.175494350822287508e-38, PT ;  /* 0x008000001000780b */ /* 0x000fc40003f6e000 */
[C---:B-1----:R-:W-:Y:S02]  /*0320*/  FSETP.GT.AND P2, PT, R17.reuse, 8.50705917302346158658e+37, PT ;  /* 0x7e8000001100780b */ /* 0x042fe40003f44000 */
[----:B------:R-:W-:-:S07]  /*0330*/  FSETP.GEU.AND P4, PT, R17, 1.175494350822287508e-38, PT ;  /* 0x008000001100780b */ /* 0x000fce0003f8e000 */
[----:B------:R-:W-:-:S04]  /*0340*/  @P1 FMUL R16, R16, 0.25 ;  /* 0x3e80000010101820 */ /* 0x000fc80000400000 */
[----:B------:R-:W-:Y:S01]  /*0350*/  @!P3 FMUL R16, R16, 16777216 ;  /* 0x4b8000001010b820 */ /* 0x000fe20000400000 */
[----:B------:R-:W-:-:S04]  /*0360*/  @P2 FMUL R17, R17, 0.25 ;  /* 0x3e80000011112820 */ /* 0x000fc80000400000 */
[----:B------:R-:W-:Y:S01]  /*0370*/  @!P4 FMUL R17, R17, 16777216 ;  /* 0x4b8000001111c820 */ /* 0x000fe20000400000 */
[----:B------:R-:W0:Y:S01]  /*0380*/  MUFU.RCP R16, R16 ;  /* 0x0000001000107308 */ /* 0x000e220000001000 */
[----:B------:R-:W-:-:S07]  /*0390*/  IMAD.MOV.U32 R4, RZ, RZ, 0x3e800000 ;  /* 0x3e800000ff047424 */ /* 0x000fce00078e00ff */
[----:B------:R-:W1:Y:S01]  /*03a0*/  MUFU.RCP R17, R17 ;  /* 0x0000001100117308 */ /* 0x000e620000001000 */
[C---:B------:R-:W-:Y:S02]  /*03b0*/  FSEL R5, R4.reuse, 1, P1 ;  /* 0x3f80000004057808 */ /* 0x040fe40000800000 */
[----:B------:R-:W-:Y:S01]  /*03c0*/  FSEL R4, R4, 1, P2 ;  /* 0x3f80000004047808 */ /* 0x000fe20001000000 */
[----:B----4-:R-:W-:Y:S02]  /*03d0*/  FADD R3, -R15, R3 ;  /* 0x000000030f037221 */ /* 0x010fe40000000100 */
[----:B------:R-:W-:Y:S02]  /*03e0*/  @!P3 FMUL R5, R5, 16777216 ;  /* 0x4b8000000505b820 */ /* 0x000fe40000400000 */
[----:B------:R-:W-:Y:S01]  /*03f0*/  @!P4 FMUL R4, R4, 16777216 ;  /* 0x4b8000000404c820 */ /* 0x000fe20000400000 */
[----:B------:R-:W-:Y:S01]  /*0400*/  FADD R15, -R14, R2 ;  /* 0x000000020e0f7221 */ /* 0x000fe20000000100 */
[----:B------:R-:W-:-:S02]  /*0410*/  IMAD.SHL.U32 R2, R10, 0x20, RZ ;  /* 0x000000200a027824 */ /* 0x000fc400078e00ff */
[----:B0-----:R-:W-:Y:S01]  /*0420*/  FMUL R16, R16, R5 ;  /* 0x0000000510107220 */ /* 0x001fe20000400000 */
[----:B-1----:R-:W-:-:S03]  /*0430*/  FMUL R4, R17, R4 ;  /* 0x0000000411047220 */ /* 0x002fc60000400000 */
[----:B------:R-:W-:Y:S01]  /*0440*/  FMUL R15, R16, R15 ;  /* 0x0000000f100f7220 */ /* 0x000fe20000400000 */
[----:B------:R-:W-:Y:S01]  /*0450*/  LOP3.LUT R2, R2, 0xe0, RZ, 0xc0, !PT ;  /* 0x000000e002027812 */ /* 0x000fe200078ec0ff */
[----:B------:R-:W-:Y:S02]  /*0460*/  FMUL R14, R4, R3 ;  /* 0x00000003040e7220 */ /* 0x000fe40000400000 */
[----:B---3--:R-:W-:Y:S01]  /*0470*/  FFMA R15, R8, R15, R12 ;  /* 0x0000000f080f7223 */ /* 0x008fe2000000000c */
[C---:B------:R-:W-:Y:S01]  /*0480*/  LOP3.LUT R5, R2.reuse, 0x10, RZ, 0xfc, !PT ;  /* 0x0000001002057812 */ /* 0x040fe200078efcff */
[----:B------:R-:W-:Y:S01]  /*0490*/  FFMA R9, R9, R14, R13 ;  /* 0x0000000e09097223 */ /* 0x000fe2000000000d */
[C---:B------:R-:W-:Y:S02]  /*04a0*/  LOP3.LUT R3, R2.reuse, R11, RZ, 0xfc, !PT ;  /* 0x0000000b02037212 */ /* 0x040fe400078efcff */
[----:B------:R-:W-:Y:S02]  /*04b0*/  LEA.HI R2, R2, UR5, RZ, 0x1e ;  /* 0x0000000502027c11 */ /* 0x000fe4000f8ff0ff */
[----:B------:R-:W-:-:S02]  /*04c0*/  LEA.HI R4, R5, UR5, RZ, 0x1e ;  /* 0x0000000505047c11 */ /* 0x000fc4000f8ff0ff */
[----:B------:R-:W-:Y:S02]  /*04d0*/  FSETP.GEU.AND P1, PT, R15, RZ, PT ;  /* 0x000000ff0f00720b */ /* 0x000fe40003f2e000 */
[----:B------:R-:W-:Y:S01]  /*04e0*/  FSETP.GEU.AND P2, PT, R9, RZ, PT ;  /* 0x000000ff0900720b */ /* 0x000fe20003f4e000 */
[----:B------:R-:W-:Y:S01]  /*04f0*/  IMAD R8, R3, 0x4, R2 ;  /* 0x0000000403087824 */ /* 0x000fe200078e0202 */
[----:B------:R-:W-:Y:S01]  /*0500*/  FSEL R15, R15, RZ, P1 ;  /* 0x000000ff0f0f7208 */ /* 0x000fe20000800000 */
[----:B------:R-:W-:Y:S01]  /*0510*/  IMAD R12, R3, 0x4, R4 ;  /* 0x00000004030c7824 */ /* 0x000fe200078e0204 */
[----:B------:R-:W-:Y:S01]  /*0520*/  FSEL R13, R9, RZ, P2 ;  /* 0x000000ff090d7208 */ /* 0x000fe20001000000 */
[----:B------:R-:W0:Y:S02]  /*0530*/  LDC.64 R4, c[0x0][0x238] ;  /* 0x00008e00ff047b82 */ /* 0x000e240000000a00 */
[----:B------:R1:W-:Y:S04]  /*0540*/  STS [R8], R15 ;  /* 0x0000000f08007388 */ /* 0x0003e80000000800 */
[----:B------:R-:W-:Y:S01]  /*0550*/  STS [R12+0x40], R13 ;  /* 0x0000400d0c007388 */ /* 0x000fe20000000800 */
[----:B------:R-:W-:Y:S01]  /*0560*/  SHF.R.U32.HI R2, RZ, 0x1, R10 ;  /* 0x00000001ff027819 */ /* 0x000fe2000001160a */
[----:B------:R-:W-:-:S03]  /*0570*/  IMAD.SHL.U32 R10, R10, 0x8, RZ ;  /* 0x000000080a0a7824 */ /* 0x000fc600078e00ff */
[----:B------:R-:W-:Y:S02]  /*0580*/  LOP3.LUT R2, R2, 0x3c, RZ, 0xc0, !PT ;  /* 0x0000003c02027812 */ /* 0x000fe400078ec0ff */
[----:B------:R-:W-:-:S04]  /*0590*/  LOP3.LUT R3, R10, 0x3f8, RZ, 0xc0, !PT ;  /* 0x000003f80a037812 */ /* 0x000fc800078ec0ff */
[----:B------:R-:W-:Y:S01]  /*05a0*/  IADD3 R10, R3, UR5, R2 ;  /* 0x00000005030a7c10 */ /* 0x000fe2000fffe002 */
[----:B------:R-:W-:Y:S01]  /*05b0*/  BAR.SYNC.DEFER_BLOCKING 0x0 ;  /* 0x0000000000007b1d */ /* 0x000fe20000010000 */
[----:B------:R-:W-:Y:S01]  /*05c0*/  ISETP.GE.AND P1, PT, R7, 0x10, PT ;  /* 0x000000100700780c */ /* 0x000fe20003f26270 */
[----:B------:R-:W-:Y:S01]  /*05d0*/  IMAD R9, R0, 0x10, R7 ;  /* 0x0000001000097824 */ /* 0x000fe200078e0207 */
[----:B------:R-:W-:Y:S02]  /*05e0*/  FSETP.GTU.AND P2, PT, R13, RZ, PT ;  /* 0x000000ff0d00720b */ /* 0x000fe40003f4c000 */
[----:B------:R-:W-:Y:S01]  /*05f0*/  FSETP.GTU.AND P3, PT, R15, RZ, PT ;  /* 0x000000ff0f00720b */ /* 0x000fe20003f6c000 */
[----:B------:R-:W-:Y:S01]  /*0600*/  ULDC.64 UR4, c[0x0][0x240] ;  /* 0x0000900000047ab9 */ /* 0x000fe20000000a00 */
[----:B------:R-:W-:Y:S04]  /*0610*/  LDS R2, [R10] ;  /* 0x000000000a027984 */ /* 0x000fe80000000800 */
[----:B------:R-:W2:Y:S01]  /*0620*/  LDS R3, [R10+0x4] ;  /* 0x000004000a037984 */ /* 0x000ea20000000800 */
[----:B0-----:R-:W-:Y:S01]  /*0630*/  IMAD.WIDE R4, R9, 0x4, R4 ;  /* 0x0000000409047825 */ /* 0x001fe200078e0204 */
[----:B------:R-:W-:-:S02]  /*0640*/  SEL R7, RZ, 0x100, P2 ;  /* 0x00000100ff077807 */ /* 0x000fc40001000000 */
[----:B-1----:R-:W-:Y:S02]  /*0650*/  IADD3 R8, P2, R6, UR4, RZ ;  /* 0x0000000406087c10 */ /* 0x002fe4000ff5e0ff */
[----:B------:R-:W-:Y:S02]  /*0660*/  SEL R0, RZ, 0x1, P3 ;  /* 0x00000001ff007807 */ /* 0x000fe40001800000 */
[----:B------:R-:W-:-:S03]  /*0670*/  LEA.HI.X.SX32 R9, R6, UR5, 0x1, P2 ;  /* 0x0000000506097c11 */ /* 0x000fc600090f0eff */
[----:B------:R-:W-:Y:S01]  /*0680*/  IMAD.IADD R7, R0, 0x1, R7 ;  /* 0x0000000100077824 */ /* 0x000fe200078e0207 */
[----:B--2---:R0:W-:Y:S02]  /*0690*/  @!P1 STG.E.64 desc[UR8][R4.64], R2 ;  /* 0x0000000204009986 */ /* 0x0041e4000c101b08 */
[----:B0-----:R-:W-:Y:S05]  /*06a0*/  @P0 EXIT ;  /* 0x000000000000094d */ /* 0x001fea0003800000 */
[----:B------:R-:W-:Y:S01]  /*06b0*/  STG.E.U16 desc[UR8][R8.64], R7 ;  /* 0x0000000708007986 */ /* 0x000fe2000c101508 */
[----:B------:R-:W-:Y:S05]  /*06c0*/  EXIT ;  /* 0x000000000000794d */ /* 0x000fea0003800000 */
.L_x_0:
[----:B------:R-:W-:-:S00]  /*06d0*/  BRA `(.L_x_0) ;  /* 0xfffffffc00fc7947 */ /* 0x000fc0000383ffff */
[----:B------:R-:W-:-:S00]  /*06e0*/  NOP ;  /* 0x0000000000007918 */ /* 0x000fc00000000000 */
        /* <DEDUP_REMOVED lines=9> */
.L_x_1:


//--------------------- .nv.global.init           --------------------------
	.section	.nv.global.init,"aw",@progbits
.nv.global.init:
	.type		_$_str,@object
	.size		_$_str,(_$_str_$_2 - _$_str)
_$_str:
        /*0000*/ 	.byte	0x5f, 0x5f, 0x43, 0x55, 0x44, 0x41, 0x5f, 0x46, 0x54, 0x5a, 0x00
	.type		_$_str_$_2,@object
	.size		_$_str_$_2,(.L_1 - _$_str_$_2)
_$_str_$_2:
        /*000b*/ 	.byte	0x5f, 0x5f, 0x43, 0x55, 0x44, 0x41, 0x5f, 0x50, 0x52, 0x45, 0x43, 0x5f, 0x53, 0x51, 0x52, 0x54
        /*001b*/ 	.byte	0x00
.L_1:


//--------------------- .nv.shared.triton_poi_fused__native_batch_norm_legit_no_training_relu_threshold_backward_7 --------------------------
	.section	.nv.shared.triton_poi_fused__native_batch_norm_legit_no_training_relu_threshold_backward_7,"aw",@nobits
	.sectionflags	@""
	.align	16
	.zero		1024


//--------------------- .nv.constant0.triton_poi_fused__native_batch_norm_legit_no_training_relu_threshold_backward_7 --------------------------
	.section	.nv.constant0.triton_poi_fused__native_batch_norm_legit_no_training_relu_threshold_backward_7,"a",@progbits
	.sectionflags	@""
	.align	4
.nv.constant0.triton_poi_fused__native_batch_norm_legit_no_training_relu_threshold_backward_7:
	.zero		592
